	.headerflags	@"EF_CUDA_TEXMODE_UNIFIED EF_CUDA_64BIT_ADDRESS EF_CUDA_ACCELERATORS EF_CUDA_SM90 EF_CUDA_VIRTUAL_SM(EF_CUDA_SM90)"
	.elftype	@"ET_EXEC"


//--------------------- .nv.info                  --------------------------
	.section	.nv.info,"",@"SHT_CUDA_INFO"
	.align	4


	//----- nvinfo : EIATTR_REGCOUNT
	.align		4
        /*0000*/ 	.byte	0x04, 0x2f
        /*0002*/ 	.short	(.L_3 - .L_2)
	.align		4
.L_2:
        /*0004*/ 	.word	index@(triton_poi_fused__native_batch_norm_legit_no_training_add_28)
        /*0008*/ 	.word	0x00000016


	//----- nvinfo : EIATTR_MIN_STACK_SIZE
	.align		4
.L_3:
        /*000c*/ 	.byte	0x04, 0x12
        /*000e*/ 	.short	(.L_5 - .L_4)
	.align		4
.L_4:
        /*0010*/ 	.word	index@(triton_poi_fused__native_batch_norm_legit_no_training_add_28)
        /*0014*/ 	.word	0x00000000


	//----- nvinfo : EIATTR_FRAME_SIZE
	.align		4
.L_5:
        /*0018*/ 	.byte	0x04, 0x11
        /*001a*/ 	.short	(.L_7 - .L_6)
	.align		4
.L_6:
        /*001c*/ 	.word	index@(triton_poi_fused__native_batch_norm_legit_no_training_add_28)
        /*0020*/ 	.word	0x00000000


	//----- nvinfo : EIATTR_MIN_STACK_SIZE
	.align		4
.L_7:
        /*0024*/ 	.byte	0x04, 0x12
        /*0026*/ 	.short	(.L_9 - .L_8)
	.align		4
.L_8:
        /*0028*/ 	.word	index@(triton_poi_fused__native_batch_norm_legit_no_training_add_28)
        /*002c*/ 	.word	0x00000000
.L_9:


//--------------------- .nv.info.triton_poi_fused__native_batch_norm_legit_no_training_add_28 --------------------------
	.section	.nv.info.triton_poi_fused__native_batch_norm_legit_no_training_add_28,"",@"SHT_CUDA_INFO"
	.sectionflags	@""
	.align	4


	//----- nvinfo : EIATTR_CUDA_API_VERSION
	.align		4
        /*0000*/ 	.byte	0x04, 0x37
        /*0002*/ 	.short	(.L_11 - .L_10)
.L_10:
        /*0004*/ 	.word	0x0000007c


	//----- nvinfo : EIATTR_KPARAM_INFO
	.align		4
.L_11:
        /*0008*/ 	.byte	0x04, 0x17
        /*000a*/ 	.short	(.L_13 - .L_12)
.L_12:
        /*000c*/ 	.word	0x00000000
        /*0010*/ 	.short	0x0007
        /*0012*/ 	.short	0x0038
        /*0014*/ 	.byte	0x00, 0xf0, 0x11, 0x00


	//----- nvinfo : EIATTR_KPARAM_INFO
	.align		4
.L_13:
        /*0018*/ 	.byte	0x04, 0x17
        /*001a*/ 	.short	(.L_15 - .L_14)
.L_14:
        /*001c*/ 	.word	0x00000000
        /*0020*/ 	.short	0x0006
        /*0022*/ 	.short	0x0030
        /*0024*/ 	.byte	0x00, 0xf4, 0x21, 0x00


	//----- nvinfo : EIATTR_KPARAM_INFO
	.align		4
.L_15:
        /*0028*/ 	.byte	0x04, 0x17
        /*002a*/ 	.short	(.L_17 - .L_16)
.L_16:
        /*002c*/ 	.word	0x00000000
        /*0030*/ 	.short	0x0005
        /*0032*/ 	.short	0x0028
        /*0034*/ 	.byte	0x00, 0xf4, 0x21, 0x00


	//----- nvinfo : EIATTR_KPARAM_INFO
	.align		4
.L_17:
        /*0038*/ 	.byte	0x04, 0x17
        /*003a*/ 	.short	(.L_19 - .L_18)
.L_18:
        /*003c*/ 	.word	0x00000000
        /*0040*/ 	.short	0x0004
        /*0042*/ 	.short	0x0020
        /*0044*/ 	.byte	0x00, 0xf4, 0x21, 0x00


	//----- nvinfo : EIATTR_KPARAM_INFO
	.align		4
.L_19:
        /*0048*/ 	.byte	0x04, 0x17
        /*004a*/ 	.short	(.L_21 - .L_20)
.L_20:
        /*004c*/ 	.word	0x00000000
        /*0050*/ 	.short	0x0003
        /*0052*/ 	.short	0x0018
        /*0054*/ 	.byte	0x00, 0xf4, 0x21, 0x00


	//----- nvinfo : EIATTR_KPARAM_INFO
	.align		4
.L_21:
        /*0058*/ 	.byte	0x04, 0x17
        /*005a*/ 	.short	(.L_23 - .L_22)
.L_22:
        /*005c*/ 	.word	0x00000000
        /*0060*/ 	.short	0x0002
        /*0062*/ 	.short	0x0010
        /*0064*/ 	.byte	0x00, 0xf4, 0x21, 0x00


	//----- nvinfo : EIATTR_KPARAM_INFO
	.align		4
.L_23:
        /*0068*/ 	.byte	0x04, 0x17
        /*006a*/ 	.short	(.L_25 - .L_24)
.L_24:
        /*006c*/ 	.word	0x00000000
        /*0070*/ 	.short	0x0001
        /*0072*/ 	.short	0x0008
        /*0074*/ 	.byte	0x00, 0xf4, 0x21, 0x00


	//----- nvinfo : EIATTR_KPARAM_INFO
	.align		4
.L_25:
        /*0078*/ 	.byte	0x04, 0x17
        /*007a*/ 	.short	(.L_27 - .L_26)
.L_26:
        /*007c*/ 	.word	0x00000000
        /*0080*/ 	.short	0x0000
        /*0082*/ 	.short	0x0000
        /*0084*/ 	.byte	0x00, 0xf4, 0x21, 0x00


	//----- nvinfo : EIATTR_SPARSE_MMA_MASK
	.align		4
.L_27:
        /*0088*/ 	.byte	0x03, 0x50
        /*008a*/ 	.short	0x0000


	//----- nvinfo : EIATTR_MAXREG_COUNT
	.align		4
        /*008c*/ 	.byte	0x03, 0x1b
        /*008e*/ 	.short	0x00ff


	//----- nvinfo : EIATTR_EXIT_INSTR_OFFSETS
	.align		4
        /*0090*/ 	.byte	0x04, 0x1c
        /*0092*/ 	.short	(.L_29 - .L_28)


	//   ....[0]....
.L_28:
        /*0094*/ 	.word	0x00000320


	//   ....[1]....
        /*0098*/ 	.word	0x00000340


	//----- nvinfo : EIATTR_REQNTID
	.align		4
.L_29:
        /*009c*/ 	.byte	0x04, 0x10
        /*009e*/ 	.short	(.L_31 - .L_30)
.L_30:
        /*00a0*/ 	.word	0x00000080
        /*00a4*/ 	.word	0x00000001
        /*00a8*/ 	.word	0x00000001


	//----- nvinfo : EIATTR_CBANK_PARAM_SIZE
	.align		4
.L_31:
        /*00ac*/ 	.byte	0x03, 0x19
        /*00ae*/ 	.short	0x003c


	//----- nvinfo : EIATTR_PARAM_CBANK
	.align		4
        /*00b0*/ 	.byte	0x04, 0x0a
        /*00b2*/ 	.short	(.L_33 - .L_32)
	.align		4
.L_32:
        /*00b4*/ 	.word	index@(.nv.constant0.triton_poi_fused__native_batch_norm_legit_no_training_add_28)
        /*00b8*/ 	.short	0x0210
        /*00ba*/ 	.short	0x003c


	//----- nvinfo : EIATTR_SW_WAR
	.align		4
.L_33:
        /*00bc*/ 	.byte	0x04, 0x36
        /*00be*/ 	.short	(.L_35 - .L_34)
.L_34:
        /*00c0*/ 	.word	0x00000008
.L_35:


//--------------------- .nv.callgraph             --------------------------
	.section	.nv.callgraph,"",@"SHT_CUDA_CALLGRAPH"
	.align	4
	.sectionentsize	8
	.align		4
        /*0000*/ 	.word	0x00000000
	.align		4
        /*0004*/ 	.word	0xffffffff
	.align		4
        /*0008*/ 	.word	0x00000000
	.align		4
        /*000c*/ 	.word	0xfffffffe
	.align		4
        /*0010*/ 	.word	0x00000000
	.align		4
        /*0014*/ 	.word	0xfffffffd
	.align		4
        /*0018*/ 	.word	0x00000000
	.align		4
        /*001c*/ 	.word	0xfffffffc


//--------------------- .nv.constant4             --------------------------
	.section	.nv.constant4,"a",@progbits
	.align	8
	.align		8
.nv.constant4:
        /*0000*/ 	.dword	_$_str
	.align		8
        /*0008*/ 	.dword	_$_str_$_2


//--------------------- .text.triton_poi_fused__native_batch_norm_legit_no_training_add_28 --------------------------
	.section	.text.triton_poi_fused__native_batch_norm_legit_no_training_add_28,"ax",@progbits
	.align	128
        .global         triton_poi_fused__native_batch_norm_legit_no_training_add_28
        .type           triton_poi_fused__native_batch_norm_legit_no_training_add_28,@function
        .size           triton_poi_fused__native_batch_norm_legit_no_training_add_28,(.L_x_1 - triton_poi_fused__native_batch_norm_legit_no_training_add_28)
        .other          triton_poi_fused__native_batch_norm_legit_no_training_add_28,@"STO_CUDA_ENTRY STV_DEFAULT"
triton_poi_fused__native_batch_norm_legit_no_training_add_28:
.text.triton_poi_fused__native_batch_norm_legit_no_training_add_28:
[----:B------:R-:W0:Y:S01]  /*0000*/  LDC R1, c[0x0][0x28] ;  /* 0x00000a00ff017b82 */ /* 0x000e220000000800 */
[----:B------:R-:W1:Y:S07]  /*0010*/  S2R R0, SR_TID.X ;  /* 0x0000000000007919 */ /* 0x000e6e0000002100 */
[----:B------:R-:W2:Y:S01]  /*0020*/  LDC.64 R12, c[0x0][0x228] ;  /* 0x00008a00ff0c7b82 */ /* 0x000ea20000000a00 */
[----:B------:R-:W-:Y:S01]  /*0030*/  ULDC.64 UR4, c[0x0][0x208] ;  /* 0x0000820000047ab9 */ /* 0x000fe20000000a00 */
[----:B------:R-:W3:Y:S06]  /*0040*/  S2R R3, SR_CTAID.X ;  /* 0x0000000000037919 */ /* 0x000eec0000002500 */
[----:B------:R-:W4:Y:S08]  /*0050*/  LDC.64 R8, c[0x0][0x218] ;  /* 0x00008600ff087b82 */ /* 0x000f300000000a00 */
[----:B------:R-:W5:Y:S08]  /*0060*/  LDC.64 R10, c[0x0][0x220] ;  /* 0x00008800ff0a7b82 */ /* 0x000f700000000a00 */
[----:B------:R-:W5:Y:S01]  /*0070*/  LDC.64 R14, c[0x0][0x230] ;  /* 0x00008c00ff0e7b82 */ /* 0x000f620000000a00 */
[----:B-1----:R-:W-:-:S07]  /*0080*/  LOP3.LUT R0, R0, 0x7f, RZ, 0xc0, !PT ;  /* 0x0000007f00007812 */ /* 0x002fce00078ec0ff */
[----:B------:R-:W1:Y:S01]  /*0090*/  LDC.64 R16, c[0x0][0x238] ;  /* 0x00008e00ff107b82 */ /* 0x000e620000000a00 */
[----:B---3--:R-:W-:-:S04]  /*00a0*/  LEA R0, R3, R0, 0x7 ;  /* 0x0000000003007211 */ /* 0x008fc800078e38ff */
[C---:B------:R-:W-:Y:S01]  /*00b0*/  ISETP.GE.AND P2, PT, R0.reuse, 0x1800, PT ;  /* 0x000018000000780c */ /* 0x040fe20003f46270 */
[----:B------:R-:W-:Y:S02]  /*00c0*/  IMAD.HI R2, R0, 0x2aaaaaab, RZ ;  /* 0x2aaaaaab00027827 */ /* 0x000fe400078e02ff */
[----:B------:R-:W3:Y:S03]  /*00d0*/  LDC.64 R4, c[0x0][0x210] ;  /* 0x00008400ff047b82 */ /* 0x000ee60000000a00 */
[----:B------:R-:W-:-:S04]  /*00e0*/  SHF.R.U32.HI R3, RZ, 0x1f, R2 ;  /* 0x0000001fff037819 */ /* 0x000fc80000011602 */
[----:B------:R-:W-:-:S05]  /*00f0*/  LEA.HI R3, R2, R3, RZ, 0x1c ;  /* 0x0000000302037211 */ /* 0x000fca00078fe0ff */
[----:B------:R-:W-:Y:S01]  /*0100*/  IMAD R19, R3, -0x60, R0 ;  /* 0xffffffa003137824 */ /* 0x000fe200078e0200 */
[----:B------:R-:W-:-:S03]  /*0110*/  CS2R R2, SRZ ;  /* 0x0000000000027805 */ /* 0x000fc6000001ff00 */
[----:B--2---:R-:W-:-:S05]  /*0120*/  IMAD.WIDE R12, R19, 0x4, R12 ;  /* 0x00000004130c7825 */ /* 0x004fca00078e020c */
[----:B------:R2:W3:Y:S01]  /*0130*/  @!P2 LDG.E.EL R2, desc[UR4][R12.64] ;  /* 0x000000040c02a981 */ /* 0x0004e2000c2e1900 */
[----:B------:R-:W-:Y:S01]  /*0140*/  CS2R R6, SRZ ;  /* 0x0000000000067805 */ /* 0x000fe2000001ff00 */
[----:B----4-:R-:W-:Y:S01]  /*0150*/  IMAD.WIDE R8, R0, 0x4, R8 ;  /* 0x0000000400087825 */ /* 0x010fe200078e0208 */
[----:B------:R-:W-:-:S03]  /*0160*/  HFMA2.MMA R18, -RZ, RZ, 0, 0 ;  /* 0x00000000ff127435 */ /* 0x000fc600000001ff */
[C---:B-----5:R-:W-:Y:S01]  /*0170*/  IMAD.WIDE R10, R19.reuse, 0x4, R10 ;  /* 0x00000004130a7825 */ /* 0x060fe200078e020a */
[----:B------:R4:W5:Y:S04]  /*0180*/  @!P2 LDG.E R6, desc[UR4][R8.64] ;  /* 0x000000040806a981 */ /* 0x000968000c1e1900 */
[----:B------:R3:W5:Y:S01]  /*0190*/  @!P2 LDG.E.EL R3, desc[UR4][R10.64] ;  /* 0x000000040a03a981 */ /* 0x000762000c2e1900 */
[----:B0-2---:R-:W-:-:S04]  /*01a0*/  IMAD.WIDE R12, R19, 0x4, R14 ;  /* 0x00000004130c7825 */ /* 0x005fc800078e020e */
[----:B-1----:R-:W-:Y:S01]  /*01b0*/  IMAD.WIDE R14, R19, 0x4, R16 ;  /* 0x00000004130e7825 */ /* 0x002fe200078e0210 */
[----:B------:R-:W-:Y:S01]  /*01c0*/  MOV R16, RZ ;  /* 0x000000ff00107202 */ /* 0x000fe20000000f00 */
[----:B------:R-:W2:Y:S01]  /*01d0*/  @!P2 LDG.E.EL R7, desc[UR4][R12.64] ;  /* 0x000000040c07a981 */ /* 0x000ea2000c2e1900 */
[----:B----4-:R-:W0:Y:S01]  /*01e0*/  LDC.64 R8, c[0x0][0x240] ;  /* 0x00009000ff087b82 */ /* 0x010e220000000a00 */
[----:B---3--:R-:W-:Y:S02]  /*01f0*/  IMAD.WIDE R4, R0, 0x4, R4 ;  /* 0x0000000400047825 */ /* 0x008fe400078e0204 */
[----:B------:R-:W2:Y:S04]  /*0200*/  @!P2 LDG.E.EL R18, desc[UR4][R14.64] ;  /* 0x000000040e12a981 */ /* 0x000ea8000c2e1900 */
[----:B------:R-:W3:Y:S01]  /*0210*/  @!P2 LDG.E R16, desc[UR4][R4.64] ;  /* 0x000000040410a981 */ /* 0x000ee2000c1e1900 */
[----:B------:R-:W-:Y:S01]  /*0220*/  HFMA2.MMA R11, -RZ, RZ, 1.625, 0 ;  /* 0x3e800000ff0b7435 */ /* 0x000fe200000001ff */
[----:B------:R-:W-:-:S04]  /*0230*/  FADD R2, R2, 9.9999997473787516356e-06 ;  /* 0x3727c5ac02027421 */ /* 0x000fc80000000000 */
[----:B------:R-:W1:Y:S01]  /*0240*/  MUFU.SQRT R10, R2 ;  /* 0x00000002000a7308 */ /* 0x000e620000002000 */
[----:B-----5:R-:W-:Y:S01]  /*0250*/  FADD R3, -R3, R6 ;  /* 0x0000000603037221 */ /* 0x020fe20000000100 */
[C---:B-1----:R-:W-:Y:S02]  /*0260*/  FSETP.GT.AND P0, PT, R10.reuse, 8.50705917302346158658e+37, PT ;  /* 0x7e8000000a00780b */ /* 0x042fe40003f04000 */
[----:B------:R-:W-:Y:S02]  /*0270*/  FSETP.GEU.AND P1, PT, R10, 1.175494350822287508e-38, PT ;  /* 0x008000000a00780b */ /* 0x000fe40003f2e000 */
[----:B------:R-:W-:-:S09]  /*0280*/  FSEL R11, R11, 1, P0 ;  /* 0x3f8000000b0b7808 */ /* 0x000fd20000000000 */
[----:B------:R-:W-:Y:S02]  /*0290*/  @P0 FMUL R10, R10, 0.25 ;  /* 0x3e8000000a0a0820 */ /* 0x000fe40000400000 */
[----:B------:R-:W-:Y:S02]  /*02a0*/  @!P1 FMUL R11, R11, 16777216 ;  /* 0x4b8000000b0b9820 */ /* 0x000fe40000400000 */
[----:B------:R-:W-:-:S06]  /*02b0*/  @!P1 FMUL R10, R10, 16777216 ;  /* 0x4b8000000a0a9820 */ /* 0x000fcc0000400000 */
[----:B------:R-:W1:Y:S02]  /*02c0*/  MUFU.RCP R10, R10 ;  /* 0x0000000a000a7308 */ /* 0x000e640000001000 */
[----:B-1----:R-:W-:-:S04]  /*02d0*/  FMUL R2, R10, R11 ;  /* 0x0000000b0a027220 */ /* 0x002fc80000400000 */
[----:B------:R-:W-:-:S04]  /*02e0*/  FMUL R3, R3, R2 ;  /* 0x0000000203037220 */ /* 0x000fc80000400000 */
[----:B--2---:R-:W-:Y:S01]  /*02f0*/  FFMA R7, R3, R7, R18 ;  /* 0x0000000703077223 */ /* 0x004fe20000000012 */
[----:B0-----:R-:W-:-:S04]  /*0300*/  IMAD.WIDE R2, R0, 0x4, R8 ;  /* 0x0000000400027825 */ /* 0x001fc800078e0208 */
[----:B---3--:R-:W-:Y:S01]  /*0310*/  FADD R7, R7, R16 ;  /* 0x0000001007077221 */ /* 0x008fe20000000000 */
[----:B------:R-:W-:Y:S06]  /*0320*/  @P2 EXIT ;  /* 0x000000000000294d */ /* 0x000fec0003800000 */
[----:B------:R-:W-:Y:S01]  /*0330*/  STG.E desc[UR4][R2.64], R7 ;  /* 0x0000000702007986 */ /* 0x000fe2000c101904 */
[----:B------:R-:W-:Y:S05]  /*0340*/  EXIT ;  /* 0x000000000000794d */ /* 0x000fea0003800000 */
.L_x_0:
[----:B------:R-:W-:-:S00]  /*0350*/  BRA `(.L_x_0) ;  /* 0xfffffffc00fc7947 */ /* 0x000fc0000383ffff */
[----:B------:R-:W-:-:S00]  /*0360*/  NOP ;  /* 0x0000000000007918 */ /* 0x000fc00000000000 */
        /* <DEDUP_REMOVED lines=9> */
.L_x_1:


//--------------------- .nv.global.init           --------------------------
	.section	.nv.global.init,"aw",@progbits
.nv.global.init:
	.type		_$_str,@object
	.size		_$_str,(_$_str_$_2 - _$_str)
_$_str:
        /*0000*/ 	.byte	0x5f, 0x5f, 0x43, 0x55, 0x44, 0x41, 0x5f, 0x46, 0x54, 0x5a, 0x00
	.type		_$_str_$_2,@object
	.size		_$_str_$_2,(.L_1 - _$_str_$_2)
_$_str_$_2:
        /*000b*/ 	.byte	0x5f, 0x5f, 0x43, 0x55, 0x44, 0x41, 0x5f, 0x50, 0x52, 0x45, 0x43, 0x5f, 0x53, 0x51, 0x52, 0x54
        /*001b*/ 	.byte	0x00
.L_1:


//--------------------- .nv.constant0.triton_poi_fused__native_batch_norm_legit_no_training_add_28 --------------------------
	.section	.nv.constant0.triton_poi_fused__native_batch_norm_legit_no_training_add_28,"a",@progbits
	.sectionflags	@""
	.align	4
.nv.constant0.triton_poi_fused__native_batch_norm_legit_no_training_add_28:
	.zero		588
